	.headerflags	@"EF_CUDA_TEXMODE_UNIFIED EF_CUDA_64BIT_ADDRESS EF_CUDA_ACCELERATORS EF_CUDA_SM90 EF_CUDA_VIRTUAL_SM(EF_CUDA_SM90)"
	.elftype	@"ET_EXEC"


//--------------------- .nv.info                  --------------------------
	.section	.nv.info,"",@"SHT_CUDA_INFO"
	.align	4


	//----- nvinfo : EIATTR_REGCOUNT
	.align		4
        /*0000*/ 	.byte	0x04, 0x2f
        /*0002*/ 	.short	(.L_2 - .L_1)
	.align		4
.L_1:
        /*0004*/ 	.word	index@(triton_poi_fused_add_convolution_elu_mul_6)
        /*0008*/ 	.word	0x00000020


	//----- nvinfo : EIATTR_MIN_STACK_SIZE
	.align		4
.L_2:
        /*000c*/ 	.byte	0x04, 0x12
        /*000e*/ 	.short	(.L_4 - .L_3)
	.align		4
.L_3:
        /*0010*/ 	.word	index@(triton_poi_fused_add_convolution_elu_mul_6)
        /*0014*/ 	.word	0x00000000


	//----- nvinfo : EIATTR_FRAME_SIZE
	.align		4
.L_4:
        /*0018*/ 	.byte	0x04, 0x11
        /*001a*/ 	.short	(.L_6 - .L_5)
	.align		4
.L_5:
        /*001c*/ 	.word	index@(triton_poi_fused_add_convolution_elu_mul_6)
        /*0020*/ 	.word	0x00000000


	//----- nvinfo : EIATTR_MIN_STACK_SIZE
	.align		4
.L_6:
        /*0024*/ 	.byte	0x04, 0x12
        /*0026*/ 	.short	(.L_8 - .L_7)
	.align		4
.L_7:
        /*0028*/ 	.word	index@(triton_poi_fused_add_convolution_elu_mul_6)
        /*002c*/ 	.word	0x00000000
.L_8:


//--------------------- .nv.info.triton_poi_fused_add_convolution_elu_mul_6 --------------------------
	.section	.nv.info.triton_poi_fused_add_convolution_elu_mul_6,"",@"SHT_CUDA_INFO"
	.sectionflags	@""
	.align	4


	//----- nvinfo : EIATTR_CUDA_API_VERSION
	.align		4
        /*0000*/ 	.byte	0x04, 0x37
        /*0002*/ 	.short	(.L_10 - .L_9)
.L_9:
        /*0004*/ 	.word	0x0000007c


	//----- nvinfo : EIATTR_KPARAM_INFO
	.align		4
.L_10:
        /*0008*/ 	.byte	0x04, 0x17
        /*000a*/ 	.short	(.L_12 - .L_11)
.L_11:
        /*000c*/ 	.word	0x00000000
        /*0010*/ 	.short	0x0005
        /*0012*/ 	.short	0x0028
        /*0014*/ 	.byte	0x00, 0xf0, 0x11, 0x00


	//----- nvinfo : EIATTR_KPARAM_INFO
	.align		4
.L_12:
        /*0018*/ 	.byte	0x04, 0x17
        /*001a*/ 	.short	(.L_14 - .L_13)
.L_13:
        /*001c*/ 	.word	0x00000000
        /*0020*/ 	.short	0x0004
        /*0022*/ 	.short	0x0020
        /*0024*/ 	.byte	0x00, 0xf4, 0x21, 0x00


	//----- nvinfo : EIATTR_KPARAM_INFO
	.align		4
.L_14:
        /*0028*/ 	.byte	0x04, 0x17
        /*002a*/ 	.short	(.L_16 - .L_15)
.L_15:
        /*002c*/ 	.word	0x00000000
        /*0030*/ 	.short	0x0003
        /*0032*/ 	.short	0x0018
        /*0034*/ 	.byte	0x00, 0xf4, 0x21, 0x00


	//----- nvinfo : EIATTR_KPARAM_INFO
	.align		4
.L_16:
        /*0038*/ 	.byte	0x04, 0x17
        /*003a*/ 	.short	(.L_18 - .L_17)
.L_17:
        /*003c*/ 	.word	0x00000000
        /*0040*/ 	.short	0x0002
        /*0042*/ 	.short	0x0010
        /*0044*/ 	.byte	0x00, 0xf4, 0x21, 0x00


	//----- nvinfo : EIATTR_KPARAM_INFO
	.align		4
.L_18:
        /*0048*/ 	.byte	0x04, 0x17
        /*004a*/ 	.short	(.L_20 - .L_19)
.L_19:
        /*004c*/ 	.word	0x00000000
        /*0050*/ 	.short	0x0001
        /*0052*/ 	.short	0x0008
        /*0054*/ 	.byte	0x00, 0xf4, 0x21, 0x00


	//----- nvinfo : EIATTR_KPARAM_INFO
	.align		4
.L_20:
        /*0058*/ 	.byte	0x04, 0x17
        /*005a*/ 	.short	(.L_22 - .L_21)
.L_21:
        /*005c*/ 	.word	0x00000000
        /*0060*/ 	.short	0x0000
        /*0062*/ 	.short	0x0000
        /*0064*/ 	.byte	0x00, 0xf4, 0x21, 0x00


	//----- nvinfo : EIATTR_SPARSE_MMA_MASK
	.align		4
.L_22:
        /*0068*/ 	.byte	0x03, 0x50
        /*006a*/ 	.short	0x0000


	//----- nvinfo : EIATTR_MAXREG_COUNT
	.align		4
        /*006c*/ 	.byte	0x03, 0x1b
        /*006e*/ 	.short	0x00ff


	//----- nvinfo : EIATTR_EXIT_INSTR_OFFSETS
	.align		4
        /*0070*/ 	.byte	0x04, 0x1c
        /*0072*/ 	.short	(.L_24 - .L_23)


	//   ....[0]....
.L_23:
        /*0074*/ 	.word	0x000010d0


	//----- nvinfo : EIATTR_REQNTID
	.align		4
.L_24:
        /*0078*/ 	.byte	0x04, 0x10
        /*007a*/ 	.short	(.L_26 - .L_25)
.L_25:
        /*007c*/ 	.word	0x00000080
        /*0080*/ 	.word	0x00000001
        /*0084*/ 	.word	0x00000001


	//----- nvinfo : EIATTR_CBANK_PARAM_SIZE
	.align		4
.L_26:
        /*0088*/ 	.byte	0x03, 0x19
        /*008a*/ 	.short	0x002c


	//----- nvinfo : EIATTR_PARAM_CBANK
	.align		4
        /*008c*/ 	.byte	0x04, 0x0a
        /*008e*/ 	.short	(.L_28 - .L_27)
	.align		4
.L_27:
        /*0090*/ 	.word	index@(.nv.constant0.triton_poi_fused_add_convolution_elu_mul_6)
        /*0094*/ 	.short	0x0210
        /*0096*/ 	.short	0x002c


	//----- nvinfo : EIATTR_SW_WAR
	.align		4
.L_28:
        /*0098*/ 	.byte	0x04, 0x36
        /*009a*/ 	.short	(.L_30 - .L_29)
.L_29:
        /*009c*/ 	.word	0x00000008
.L_30:


//--------------------- .nv.callgraph             --------------------------
	.section	.nv.callgraph,"",@"SHT_CUDA_CALLGRAPH"
	.align	4
	.sectionentsize	8
	.align		4
        /*0000*/ 	.word	0x00000000
	.align		4
        /*0004*/ 	.word	0xffffffff
	.align		4
        /*0008*/ 	.word	0x00000000
	.align		4
        /*000c*/ 	.word	0xfffffffe
	.align		4
        /*0010*/ 	.word	0x00000000
	.align		4
        /*0014*/ 	.word	0xfffffffd
	.align		4
        /*0018*/ 	.word	0x00000000
	.align		4
        /*001c*/ 	.word	0xfffffffc


//--------------------- .nv.constant4             --------------------------
	.section	.nv.constant4,"a",@progbits
	.align	8
	.align		8
.nv.constant4:
        /*0000*/ 	.dword	_$_str


//--------------------- .text.triton_poi_fused_add_convolution_elu_mul_6 --------------------------
	.section	.text.triton_poi_fused_add_convolution_elu_mul_6,"ax",@progbits
	.align	128
        .global         triton_poi_fused_add_convolution_elu_mul_6
        .type           triton_poi_fused_add_convolution_elu_mul_6,@function
        .size           triton_poi_fused_add_convolution_elu_mul_6,(.L_x_1 - triton_poi_fused_add_convolution_elu_mul_6)
        .other          triton_poi_fused_add_convolution_elu_mul_6,@"STO_CUDA_ENTRY STV_DEFAULT"
triton_poi_fused_add_convolution_elu_mul_6:
.text.triton_poi_fused_add_convolution_elu_mul_6:
[----:B------:R-:W-:Y:S01]  /*0000*/  LDC R1, c[0x0][0x28] ;  /* 0x00000a00ff017b82 */ /* 0x000fe20000000800 */
[----:B------:R-:W1:Y:S07]  /*0010*/  S2R R0, SR_TID.X ;  /* 0x0000000000007919 */ /* 0x000e6e0000002100 */
[----:B------:R-:W2:Y:S01]  /*0020*/  LDC.64 R24, c[0x0][0x210] ;  /* 0x00008400ff187b82 */ /* 0x000ea20000000a00 */
[----:B------:R-:W-:Y:S01]  /*0030*/  ULDC.64 UR4, c[0x0][0x208] ;  /* 0x0000820000047ab9 */ /* 0x000fe20000000a00 */
[----:B------:R-:W3:Y:S06]  /*0040*/  S2R R3, SR_CTAID.X ;  /* 0x0000000000037919 */ /* 0x000eec0000002500 */
[----:B------:R-:W4:Y:S08]  /*0050*/  LDC.64 R26, c[0x0][0x218] ;  /* 0x00008600ff1a7b82 */ /* 0x000f300000000a00 */
[----:B------:R-:W5:Y:S08]  /*0060*/  LDC.64 R6, c[0x0][0x220] ;  /* 0x00008800ff067b82 */ /* 0x000f700000000a00 */
[----:B------:R-:W5:Y:S01]  /*0070*/  LDC.64 R4, c[0x0][0x228] ;  /* 0x00008a00ff047b82 */ /* 0x000f620000000a00 */
[----:B-1----:R-:W-:-:S04]  /*0080*/  SHF.L.U32 R0, R0, 0x2, RZ ;  /* 0x0000000200007819 */ /* 0x002fc800000006ff */
[----:B------:R-:W-:Y:S02]  /*0090*/  LOP3.LUT R0, R0, 0x1fc, RZ, 0xc0, !PT ;  /* 0x000001fc00007812 */ /* 0x000fe400078ec0ff */
[----:B---3--:R-:W-:Y:S02]  /*00a0*/  SHF.R.S32.HI R8, RZ, 0x15, R3 ;  /* 0x00000015ff087819 */ /* 0x008fe40000011403 */
[----:B------:R-:W-:Y:S02]  /*00b0*/  LEA R2, R3, R0, 0xa ;  /* 0x0000000003027211 */ /* 0x000fe400078e50ff */
[----:B------:R-:W-:-:S03]  /*00c0*/  SGXT R3, R8, 0x1 ;  /* 0x000000010803781a */ /* 0x000fc60000000200 */
[----:B--2---:R-:W-:Y:S01]  /*00d0*/  IMAD.WIDE R24, R2, 0x4, R24 ;  /* 0x0000000402187825 */ /* 0x004fe200078e0218 */
[----:B------:R-:W-:-:S04]  /*00e0*/  LEA.HI R3, R3, R2, RZ, 0x6 ;  /* 0x0000000203037211 */ /* 0x000fc800078f30ff */
[----:B------:R-:W-:Y:S01]  /*00f0*/  LOP3.LUT R3, R3, 0xffffffc0, RZ, 0xc0, !PT ;  /* 0xffffffc003037812 */ /* 0x000fe200078ec0ff */
[----:B------:R-:W2:Y:S03]  /*0100*/  LDG.E.128 R20, desc[UR4][R24.64] ;  /* 0x0000000418147981 */ /* 0x000ea6000c1e1d00 */
[----:B------:R-:W-:Y:S01]  /*0110*/  IADD3 R3, R2, -R3, RZ ;  /* 0x8000000302037210 */ /* 0x000fe20007ffe0ff */
[----:B------:R-:W3:Y:S04]  /*0120*/  LDG.E.128 R8, desc[UR4][R24.64+0x800] ;  /* 0x0008000418087981 */ /* 0x000ee8000c1e1d00 */
[----:B----4-:R-:W-:-:S04]  /*0130*/  IMAD.WIDE R26, R3, 0x4, R26 ;  /* 0x00000004031a7825 */ /* 0x010fc800078e021a */
[----:B-----5:R-:W-:-:S04]  /*0140*/  IMAD.WIDE R16, R3, 0x4, R6 ;  /* 0x0000000403107825 */ /* 0x020fc800078e0206 */
[----:B0-----:R-:W-:Y:S02]  /*0150*/  IMAD.WIDE R12, R3, 0x4, R4 ;  /* 0x00000004030c7825 */ /* 0x001fe400078e0204 */
[----:B------:R-:W2:Y:S04]  /*0160*/  LDG.E.EL.128 R4, desc[UR4][R26.64] ;  /* 0x000000041a047981 */ /* 0x000ea8000c2e1d00 */
[----:B------:R-:W4:Y:S04]  /*0170*/  LDG.E.EL.128 R16, desc[UR4][R16.64] ;  /* 0x0000000410107981 */ /* 0x000f28000c2e1d00 */
[----:B------:R-:W4:Y:S01]  /*0180*/  LDG.E.EL.128 R12, desc[UR4][R12.64] ;  /* 0x000000040c0c7981 */ /* 0x000f22000c2e1d00 */
[----:B--2---:R-:W-:-:S04]  /*0190*/  FADD R20, R20, R4 ;  /* 0x0000000414147221 */ /* 0x004fc80000000000 */
[----:B----4-:R-:W-:-:S04]  /*01a0*/  FFMA R0, R16, R20, R12 ;  /* 0x0000001410007223 */ /* 0x010fc8000000000c */
[----:B------:R-:W-:-:S04]  /*01b0*/  FMUL R28, R0, 1.4426950216293334961 ;  /* 0x3fb8aa3b001c7820 */ /* 0x000fc80000400000 */
[----:B------:R-:W0:Y:S01]  /*01c0*/  FRND R3, R28 ;  /* 0x0000001c00037307 */ /* 0x000e220000201000 */
[----:B------:R-:W-:-:S05]  /*01d0*/  FADD.FTZ R29, |R0|, -RZ ;  /* 0x800000ff001d7221 */ /* 0x000fca0000010200 */
[----:B------:R-:W-:Y:S01]  /*01e0*/  FSETP.GEU.AND P0, PT, R29, 0.40999999642372131348, PT ;  /* 0x3ed1eb851d00780b */ /* 0x000fe20003f0e000 */
[--C-:B------:R-:W-:Y:S01]  /*01f0*/  FADD R21, R21, R5.reuse ;  /* 0x0000000515157221 */ /* 0x100fe20000000000 */
[----:B---3--:R-:W-:Y:S01]  /*0200*/  FADD R9, R9, R5 ;  /* 0x0000000509097221 */ /* 0x008fe20000000000 */
[----:B------:R-:W-:Y:S01]  /*0210*/  HFMA2.MMA R5, -RZ, RZ, 0.83837890625, -4044 ;  /* 0x3ab5ebe6ff057435 */ /* 0x000fe200000001ff */
[----:B0-----:R-:W-:Y:S01]  /*0220*/  FSEL R3, R3, RZ, P0 ;  /* 0x000000ff03037208 */ /* 0x001fe20000000000 */
[----:B------:R-:W-:-:S04]  /*0230*/  FADD R8, R8, R4 ;  /* 0x0000000408087221 */ /* 0x000fc80000000000 */
[C---:B------:R-:W-:Y:S01]  /*0240*/  FFMA.FTZ R26, -R3.reuse, 0.693145751953125, R0 ;  /* 0x3f317200031a7823 */ /* 0x040fe20000010100 */
[----:B------:R-:W-:-:S03]  /*0250*/  FSETP.NEU.AND P6, PT, R3, 128, PT ;  /* 0x430000000300780b */ /* 0x000fc60003fcd000 */
[C---:B------:R-:W-:Y:S01]  /*0260*/  FFMA.FTZ R4, -R3.reuse, 1.428606765330187045e-06, R26 ;  /* 0x35bfbe8e03047823 */ /* 0x040fe2000001011a */
[----:B------:R-:W-:-:S03]  /*0270*/  FSEL R26, R3, 127, P6 ;  /* 0x42fe0000031a7808 */ /* 0x000fc60003000000 */
[----:B------:R-:W-:-:S03]  /*0280*/  FFMA.FTZ R27, R4, R5, 0.0083824126049876213074 ;  /* 0x3c095663041b7423 */ /* 0x000fc60000010005 */
[----:B------:R-:W0:Y:S01]  /*0290*/  MUFU.EX2 R26, R26 ;  /* 0x0000001a001a7308 */ /* 0x000e220000000800 */
[----:B------:R-:W-:-:S04]  /*02a0*/  FFMA.FTZ R27, R4, R27, 0.041667830199003219604 ;  /* 0x3d2aabe3041b7423 */ /* 0x000fc8000001001b */
[----:B------:R-:W-:Y:S01]  /*02b0*/  FFMA.FTZ R27, R4, R27, 0.16666397452354431152 ;  /* 0x3e2aa9f6041b7423 */ /* 0x000fe2000001001b */
[----:B------:R-:W-:-:S03]  /*02c0*/  FADD R22, R22, R6 ;  /* 0x0000000616167221 */ /* 0x000fc60000000000 */
[----:B------:R-:W-:Y:S01]  /*02d0*/  FFMA.FTZ R27, R4, R27, 0.49999994039535522461 ;  /* 0x3efffffe041b7423 */ /* 0x000fe2000001001b */
[----:B------:R-:W-:-:S03]  /*02e0*/  FADD R23, R23, R7 ;  /* 0x0000000717177221 */ /* 0x000fc60000000000 */
[----:B------:R-:W-:Y:S02]  /*02f0*/  FMUL R27, R4, R27 ;  /* 0x0000001b041b7220 */ /* 0x000fe40000400000 */
[----:B------:R1:W-:Y:S01]  /*0300*/  STG.E.128 desc[UR4][R24.64], R20 ;  /* 0x0000001418007986 */ /* 0x0003e2000c101d04 */
[----:B0-----:R-:W-:Y:S01]  /*0310*/  FADD R29, R26, -1 ;  /* 0xbf8000001a1d7421 */ /* 0x001fe20000000000 */
[----:B------:R-:W-:-:S04]  /*0320*/  FFMA.FTZ R27, R4, R27, R4 ;  /* 0x0000001b041b7223 */ /* 0x000fc80000010004 */
[----:B------:R-:W-:Y:S01]  /*0330*/  FFMA.FTZ R4, R26, R27, R29 ;  /* 0x0000001b1a047223 */ /* 0x000fe2000001001d */
[----:B-1----:R-:W-:-:S04]  /*0340*/  FFMA R21, R17, R21, R13 ;  /* 0x0000001511157223 */ /* 0x002fc8000000000d */
[----:B------:R-:W-:-:S04]  /*0350*/  FMUL R27, R21, 1.4426950216293334961 ;  /* 0x3fb8aa3b151b7820 */ /* 0x000fc80000400000 */
[----:B------:R-:W0:Y:S01]  /*0360*/  FRND R20, R27 ;  /* 0x0000001b00147307 */ /* 0x000e220000201000 */
[----:B------:R-:W-:-:S05]  /*0370*/  FADD.FTZ R28, |R21|, -RZ ;  /* 0x800000ff151c7221 */ /* 0x000fca0000010200 */
[----:B------:R-:W-:Y:S01]  /*0380*/  FSETP.GEU.AND P0, PT, R28, 0.40999999642372131348, PT ;  /* 0x3ed1eb851c00780b */ /* 0x000fe20003f0e000 */
[----:B------:R-:W-:-:S03]  /*0390*/  FADD R10, R10, R6 ;  /* 0x000000060a0a7221 */ /* 0x000fc60000000000 */
[----:B0-----:R-:W-:-:S05]  /*03a0*/  FSEL R20, R20, RZ, P0 ;  /* 0x000000ff14147208 */ /* 0x001fca0000000000 */
[C---:B------:R-:W-:Y:S01]  /*03b0*/  FFMA.FTZ R29, -R20.reuse, 0.693145751953125, R21 ;  /* 0x3f317200141d7823 */ /* 0x040fe20000010115 */
[C---:B------:R-:W-:Y:S01]  /*03c0*/  FSETP.NEU.AND P5, PT, R20.reuse, 128, PT ;  /* 0x430000001400780b */ /* 0x040fe20003fad000 */
[----:B------:R-:W-:Y:S02]  /*03d0*/  FADD R11, R11, R7 ;  /* 0x000000070b0b7221 */ /* 0x000fe40000000000 */
[C---:B------:R-:W-:Y:S01]  /*03e0*/  FFMA.FTZ R6, -R20.reuse, 1.428606765330187045e-06, R29 ;  /* 0x35bfbe8e14067823 */ /* 0x040fe2000001011d */
[----:B------:R-:W-:-:S03]  /*03f0*/  FSEL R7, R20, 127, P5 ;  /* 0x42fe000014077808 */ /* 0x000fc60002800000 */
[----:B------:R-:W-:-:S03]  /*0400*/  FFMA.FTZ R29, R6, R5, 0.0083824126049876213074 ;  /* 0x3c095663061d7423 */ /* 0x000fc60000010005 */
[----:B------:R-:W0:Y:S01]  /*0410*/  MUFU.EX2 R7, R7 ;  /* 0x0000000700077308 */ /* 0x000e220000000800 */
[----:B------:R-:W-:-:S04]  /*0420*/  FFMA.FTZ R29, R6, R29, 0.041667830199003219604 ;  /* 0x3d2aabe3061d7423 */ /* 0x000fc8000001001d */
[----:B------:R-:W-:-:S04]  /*0430*/  FFMA.FTZ R29, R6, R29, 0.16666397452354431152 ;  /* 0x3e2aa9f6061d7423 */ /* 0x000fc8000001001d */
[----:B------:R-:W-:-:S04]  /*0440*/  FFMA.FTZ R29, R6, R29, 0.49999994039535522461 ;  /* 0x3efffffe061d7423 */ /* 0x000fc8000001001d */
[----:B------:R-:W-:Y:S01]  /*0450*/  FMUL R29, R6, R29 ;  /* 0x0000001d061d7220 */ /* 0x000fe20000400000 */
[----:B------:R-:W-:Y:S01]  /*0460*/  FFMA R22, R18, R22, R14 ;  /* 0x0000001612167223 */ /* 0x000fe2000000000e */
[----:B0-----:R-:W-:Y:S02]  /*0470*/  FADD R26, R7, -1 ;  /* 0xbf800000071a7421 */ /* 0x001fe40000000000 */
[----:B------:R-:W-:-:S04]  /*0480*/  FFMA.FTZ R6, R6, R29, R6 ;  /* 0x0000001d06067223 */ /* 0x000fc80000010006 */
[----:B------:R-:W-:Y:S01]  /*0490*/  FFMA.FTZ R6, R7, R6, R26 ;  /* 0x0000000607067223 */ /* 0x000fe2000001001a */
[----:B------:R-:W-:-:S06]  /*04a0*/  FMUL R26, R22, 1.4426950216293334961 ;  /* 0x3fb8aa3b161a7820 */ /* 0x000fcc0000400000 */
[----:B------:R-:W0:Y:S01]  /*04b0*/  FRND R26, R26 ;  /* 0x0000001a001a7307 */ /* 0x000e220000201000 */
[----:B------:R-:W-:-:S05]  /*04c0*/  FADD.FTZ R27, |R22|, -RZ ;  /* 0x800000ff161b7221 */ /* 0x000fca0000010200 */
[----:B------:R-:W-:Y:S01]  /*04d0*/  FSETP.GEU.AND P0, PT, R27, 0.40999999642372131348, PT ;  /* 0x3ed1eb851b00780b */ /* 0x000fe20003f0e000 */
[----:B------:R-:W-:-:S03]  /*04e0*/  FFMA R14, R18, R10, R14 ;  /* 0x0000000a120e7223 */ /* 0x000fc6000000000e */
[----:B0-----:R-:W-:-:S05]  /*04f0*/  FSEL R27, R26, RZ, P0 ;  /* 0x000000ff1a1b7208 */ /* 0x001fca0000000000 */
[C---:B------:R-:W-:Y:S01]  /*0500*/  FFMA.FTZ R28, -R27.reuse, 0.693145751953125, R22 ;  /* 0x3f3172001b1c7823 */ /* 0x040fe20000010116 */
[----:B------:R-:W-:-:S03]  /*0510*/  FSETP.NEU.AND P4, PT, R27, 128, PT ;  /* 0x430000001b00780b */ /* 0x000fc60003f8d000 */
[----:B------:R-:W-:Y:S01]  /*0520*/  FFMA.FTZ R18, -R27, 1.428606765330187045e-06, R28 ;  /* 0x35bfbe8e1b127823 */ /* 0x000fe2000001011c */
[C-C-:B------:R-:W-:Y:S01]  /*0530*/  FFMA R23, R19.reuse, R23, R15.reuse ;  /* 0x0000001713177223 */ /* 0x140fe2000000000f */
[----:B------:R-:W-:Y:S02]  /*0540*/  FFMA R7, R19, R11, R15 ;  /* 0x0000000b13077223 */ /* 0x000fe4000000000f */
[----:B------:R-:W-:Y:S01]  /*0550*/  FFMA.FTZ R19, R18, R5, 0.0083824126049876213074 ;  /* 0x3c09566312137423 */ /* 0x000fe20000010005 */
[----:B------:R-:W-:-:S03]  /*0560*/  FSEL R15, R27, 127, P4 ;  /* 0x42fe00001b0f7808 */ /* 0x000fc60002000000 */
[C---:B------:R-:W-:Y:S02]  /*0570*/  FFMA.FTZ R29, R18.reuse, R19, 0.041667830199003219604 ;  /* 0x3d2aabe3121d7423 */ /* 0x040fe40000010013 */
[----:B------:R-:W0:Y:S02]  /*0580*/  MUFU.EX2 R19, R15 ;  /* 0x0000000f00137308 */ /* 0x000e240000000800 */
[----:B------:R-:W-:-:S04]  /*0590*/  FFMA.FTZ R29, R18, R29, 0.16666397452354431152 ;  /* 0x3e2aa9f6121d7423 */ /* 0x000fc8000001001d */
[----:B------:R-:W-:-:S04]  /*05a0*/  FFMA.FTZ R29, R18, R29, 0.49999994039535522461 ;  /* 0x3efffffe121d7423 */ /* 0x000fc8000001001d */
[----:B------:R-:W-:-:S04]  /*05b0*/  FMUL R29, R18, R29 ;  /* 0x0000001d121d7220 */ /* 0x000fc80000400000 */
[----:B------:R-:W-:Y:S01]  /*05c0*/  FFMA.FTZ R18, R18, R29, R18 ;  /* 0x0000001d12127223 */ /* 0x000fe20000010012 */
[----:B0-----:R-:W-:-:S04]  /*05d0*/  FADD R26, R19, -1 ;  /* 0xbf800000131a7421 */ /* 0x001fc80000000000 */
[----:B------:R-:W-:Y:S01]  /*05e0*/  FFMA.FTZ R19, R19, R18, R26 ;  /* 0x0000001213137223 */ /* 0x000fe2000001001a */
[----:B------:R-:W-:-:S04]  /*05f0*/  FMUL R26, R23, 1.4426950216293334961 ;  /* 0x3fb8aa3b171a7820 */ /* 0x000fc80000400000 */
[----:B------:R-:W0:Y:S01]  /*0600*/  FRND R18, R26 ;  /* 0x0000001a00127307 */ /* 0x000e220000201000 */
[----:B------:R-:W-:-:S05]  /*0610*/  FADD.FTZ R28, |R23|, -RZ ;  /* 0x800000ff171c7221 */ /* 0x000fca0000010200 */
[----:B------:R-:W-:Y:S01]  /*0620*/  FSETP.GEU.AND P0, PT, R28, 0.40999999642372131348, PT ;  /* 0x3ed1eb851c00780b */ /* 0x000fe20003f0e000 */
[----:B------:R-:W-:-:S03]  /*0630*/  FFMA R12, R16, R8, R12 ;  /* 0x00000008100c7223 */ /* 0x000fc6000000000c */
[----:B0-----:R-:W-:-:S05]  /*0640*/  FSEL R18, R18, RZ, P0 ;  /* 0x000000ff12127208 */ /* 0x001fca0000000000 */
[----:B------:R-:W-:Y:S01]  /*0650*/  FFMA.FTZ R15, -R18, 0.693145751953125, R23 ;  /* 0x3f317200120f7823 */ /* 0x000fe20000010117 */
[----:B------:R-:W-:-:S03]  /*0660*/  FFMA R13, R17, R9, R13 ;  /* 0x00000009110d7223 */ /* 0x000fc6000000000d */
[----:B------:R-:W-:-:S04]  /*0670*/  FFMA.FTZ R16, -R18, 1.428606765330187045e-06, R15 ;  /* 0x35bfbe8e12107823 */ /* 0x000fc8000001010f */
[----:B------:R-:W-:Y:S01]  /*0680*/  FFMA.FTZ R17, R16, R5, 0.0083824126049876213074 ;  /* 0x3c09566310117423 */ /* 0x000fe20000010005 */
[----:B------:R-:W-:-:S03]  /*0690*/  FSETP.NEU.AND P2, PT, R18, 128, PT ;  /* 0x430000001200780b */ /* 0x000fc60003f4d000 */
[----:B------:R-:W-:Y:S01]  /*06a0*/  FFMA.FTZ R17, R16, R17, 0.041667830199003219604 ;  /* 0x3d2aabe310117423 */ /* 0x000fe20000010011 */
[----:B------:R-:W-:-:S03]  /*06b0*/  FSEL R15, R18, 127, P2 ;  /* 0x42fe0000120f7808 */ /* 0x000fc60001000000 */
[C---:B------:R-:W-:Y:S01]  /*06c0*/  FFMA.FTZ R17, R16.reuse, R17, 0.16666397452354431152 ;  /* 0x3e2aa9f610117423 */ /* 0x040fe20000010011 */
[----:B------:R-:W0:Y:S03]  /*06d0*/  MUFU.EX2 R26, R15 ;  /* 0x0000000f001a7308 */ /* 0x000e260000000800 */
[----:B------:R-:W-:-:S04]  /*06e0*/  FFMA.FTZ R17, R16, R17, 0.49999994039535522461 ;  /* 0x3efffffe10117423 */ /* 0x000fc80000010011 */
[----:B------:R-:W-:-:S04]  /*06f0*/  FMUL R17, R16, R17 ;  /* 0x0000001110117220 */ /* 0x000fc80000400000 */
[----:B------:R-:W-:Y:S01]  /*0700*/  FFMA.FTZ R17, R16, R17, R16 ;  /* 0x0000001110117223 */ /* 0x000fe20000010010 */
[----:B------:R-:W-:Y:S01]  /*0710*/  FMUL R16, R12, 1.4426950216293334961 ;  /* 0x3fb8aa3b0c107820 */ /* 0x000fe20000400000 */
[----:B0-----:R-:W-:-:S05]  /*0720*/  FADD R29, R26, -1 ;  /* 0xbf8000001a1d7421 */ /* 0x001fca0000000000 */
[----:B------:R-:W0:Y:S01]  /*0730*/  FRND R16, R16 ;  /* 0x0000001000107307 */ /* 0x000e220000201000 */
[----:B------:R-:W-:Y:S01]  /*0740*/  FFMA.FTZ R26, R26, R17, R29 ;  /* 0x000000111a1a7223 */ /* 0x000fe2000001001d */
[----:B------:R-:W-:Y:S01]  /*0750*/  FSEL R17, R3, 127, P6 ;  /* 0x42fe000003117808 */ /* 0x000fe20003000000 */
[----:B------:R-:W-:Y:S01]  /*0760*/  FADD.FTZ R3, |R12|, -RZ ;  /* 0x800000ff0c037221 */ /* 0x000fe20000010200 */
[----:B------:R-:W-:Y:S01]  /*0770*/  @!P6 FADD R4, R4, R4 ;  /* 0x000000040404e221 */ /* 0x000fe20000000000 */
[----:B------:R-:W-:-:S03]  /*0780*/  FSETP.NEU.AND P6, PT, R0, RZ, PT ;  /* 0x000000ff0000720b */ /* 0x000fc60003fcd000 */
[----:B------:R-:W-:Y:S02]  /*0790*/  FSETP.GEU.AND P3, PT, R3, 0.40999999642372131348, PT ;  /* 0x3ed1eb850300780b */ /* 0x000fe40003f6e000 */
[C---:B------:R-:W-:Y:S02]  /*07a0*/  FSETP.GEU.AND P0, PT, R17.reuse, -25, PT ;  /* 0xc1c800001100780b */ /* 0x040fe40003f0e000 */
[----:B------:R-:W-:Y:S02]  /*07b0*/  FSETP.GT.AND P1, PT, R17, 128, PT ;  /* 0x430000001100780b */ /* 0x000fe40003f24000 */
[----:B0-----:R-:W-:Y:S02]  /*07c0*/  FSEL R17, R16, RZ, P3 ;  /* 0x000000ff10117208 */ /* 0x001fe40001800000 */
[----:B------:R-:W-:-:S03]  /*07d0*/  FSEL R3, R4, +INF , !P1 ;  /* 0x7f80000004037808 */ /* 0x000fc60004800000 */
[----:B------:R-:W-:Y:S01]  /*07e0*/  FFMA.FTZ R4, -R17, 0.693145751953125, R12 ;  /* 0x3f31720011047823 */ /* 0x000fe2000001010c */
[----:B------:R-:W-:Y:S01]  /*07f0*/  FADD R15, R0, R0 ;  /* 0x00000000000f7221 */ /* 0x000fe20000000000 */
[----:B------:R-:W-:Y:S02]  /*0800*/  @P6 FSEL R15, R3, -1, P0 ;  /* 0xbf800000030f6808 */ /* 0x000fe40000000000 */
[C---:B------:R-:W-:Y:S01]  /*0810*/  FFMA.FTZ R4, -R17.reuse, 1.428606765330187045e-06, R4 ;  /* 0x35bfbe8e11047823 */ /* 0x040fe20000010104 */
[----:B------:R-:W-:Y:S02]  /*0820*/  FSETP.NEU.AND P0, PT, R17, 128, PT ;  /* 0x430000001100780b */ /* 0x000fe40003f0d000 */
[----:B------:R-:W-:Y:S01]  /*0830*/  FSEL R27, R27, 127, P4 ;  /* 0x42fe00001b1b7808 */ /* 0x000fe20002000000 */
[----:B------:R-:W-:Y:S01]  /*0840*/  FFMA.FTZ R3, R4, R5, 0.0083824126049876213074 ;  /* 0x3c09566304037423 */ /* 0x000fe20000010005 */
[----:B------:R-:W-:Y:S02]  /*0850*/  FSEL R16, R17, 127, P0 ;  /* 0x42fe000011107808 */ /* 0x000fe40000000000 */
[----:B------:R-:W-:-:S02]  /*0860*/  FSETP.GEU.AND P3, PT, R27, -25, PT ;  /* 0xc1c800001b00780b */ /* 0x000fc40003f6e000 */
[----:B------:R-:W-:Y:S01]  /*0870*/  FSETP.GT.AND P1, PT, R27, 128, PT ;  /* 0x430000001b00780b */ /* 0x000fe20003f24000 */
[C---:B------:R-:W-:Y:S02]  /*0880*/  FFMA.FTZ R27, R4.reuse, R3, 0.041667830199003219604 ;  /* 0x3d2aabe3041b7423 */ /* 0x040fe40000010003 */
[----:B------:R-:W0:Y:S02]  /*0890*/  MUFU.EX2 R3, R16 ;  /* 0x0000001000037308 */ /* 0x000e240000000800 */
[----:B------:R-:W-:-:S04]  /*08a0*/  FFMA.FTZ R27, R4, R27, 0.16666397452354431152 ;  /* 0x3e2aa9f6041b7423 */ /* 0x000fc8000001001b */
[----:B------:R-:W-:-:S04]  /*08b0*/  FFMA.FTZ R27, R4, R27, 0.49999994039535522461 ;  /* 0x3efffffe041b7423 */ /* 0x000fc8000001001b */
[----:B------:R-:W-:-:S04]  /*08c0*/  FMUL R27, R4, R27 ;  /* 0x0000001b041b7220 */ /* 0x000fc80000400000 */
[----:B------:R-:W-:Y:S01]  /*08d0*/  FFMA.FTZ R4, R4, R27, R4 ;  /* 0x0000001b04047223 */ /* 0x000fe20000010004 */
[----:B0-----:R-:W-:Y:S01]  /*08e0*/  FADD R28, R3, -1 ;  /* 0xbf800000031c7421 */ /* 0x001fe20000000000 */
[----:B------:R-:W-:-:S03]  /*08f0*/  FMUL R27, R13, 1.4426950216293334961 ;  /* 0x3fb8aa3b0d1b7820 */ /* 0x000fc60000400000 */
[----:B------:R-:W-:Y:S02]  /*0900*/  FFMA.FTZ R3, R3, R4, R28 ;  /* 0x0000000403037223 */ /* 0x000fe4000001001c */
[----:B------:R-:W0:Y:S01]  /*0910*/  FRND R4, R27 ;  /* 0x0000001b00047307 */ /* 0x000e220000201000 */
[----:B------:R-:W-:Y:S01]  /*0920*/  FSEL R20, R20, 127, P5 ;  /* 0x42fe000014147808 */ /* 0x000fe20002800000 */
[----:B------:R-:W-:Y:S01]  /*0930*/  @!P5 FADD R6, R6, R6 ;  /* 0x000000060606d221 */ /* 0x000fe20000000000 */
[----:B------:R-:W-:Y:S02]  /*0940*/  FADD.FTZ R16, |R13|, -RZ ;  /* 0x800000ff0d107221 */ /* 0x000fe40000010200 */
[----:B------:R-:W-:Y:S02]  /*0950*/  FSETP.GT.AND P6, PT, R20, 128, PT ;  /* 0x430000001400780b */ /* 0x000fe40003fc4000 */
[----:B------:R-:W-:Y:S02]  /*0960*/  FSETP.NEU.AND P5, PT, R21, RZ, PT ;  /* 0x000000ff1500720b */ /* 0x000fe40003fad000 */
[----:B------:R-:W-:-:S02]  /*0970*/  FSEL R6, R6, +INF , !P6 ;  /* 0x7f80000006067808 */ /* 0x000fc40007000000 */
[----:B------:R-:W-:-:S04]  /*0980*/  FSETP.GEU.AND P6, PT, R16, 0.40999999642372131348, PT ;  /* 0x3ed1eb851000780b */ /* 0x000fc80003fce000 */
[----:B0-----:R-:W-:Y:S02]  /*0990*/  FSEL R4, R4, RZ, P6 ;  /* 0x000000ff04047208 */ /* 0x001fe40003000000 */
[----:B------:R-:W-:Y:S01]  /*09a0*/  FSETP.GEU.AND P6, PT, R20, -25, PT ;  /* 0xc1c800001400780b */ /* 0x000fe20003fce000 */
[----:B------:R-:W-:Y:S02]  /*09b0*/  FADD R16, R21, R21 ;  /* 0x0000001515107221 */ /* 0x000fe40000000000 */
[----:B------:R-:W-:Y:S01]  /*09c0*/  FFMA.FTZ R27, -R4, 0.693145751953125, R13 ;  /* 0x3f317200041b7823 */ /* 0x000fe2000001010d */
[----:B------:R-:W-:Y:S02]  /*09d0*/  @P5 FSEL R16, R6, -1, P6 ;  /* 0xbf80000006105808 */ /* 0x000fe40003000000 */
[----:B------:R-:W-:Y:S01]  /*09e0*/  FSEL R17, R17, 127, P0 ;  /* 0x42fe000011117808 */ /* 0x000fe20000000000 */
[C---:B------:R-:W-:Y:S01]  /*09f0*/  FFMA.FTZ R6, -R4.reuse, 1.428606765330187045e-06, R27 ;  /* 0x35bfbe8e04067823 */ /* 0x040fe2000001011b */
[----:B------:R-:W-:Y:S01]  /*0a00*/  @!P4 FADD R19, R19, R19 ;  /* 0x000000131313c221 */ /* 0x000fe20000000000 */
[----:B------:R-:W-:-:S02]  /*0a10*/  FSETP.NEU.AND P4, PT, R4, 128, PT ;  /* 0x430000000400780b */ /* 0x000fc40003f8d000 */
[C---:B------:R-:W-:Y:S02]  /*0a20*/  FSETP.GEU.AND P5, PT, R17.reuse, -25, PT ;  /* 0xc1c800001100780b */ /* 0x040fe40003fae000 */
[----:B------:R-:W-:Y:S01]  /*0a30*/  FSETP.GT.AND P6, PT, R17, 128, PT ;  /* 0x430000001100780b */ /* 0x000fe20003fc4000 */
[----:B------:R-:W-:Y:S01]  /*0a40*/  FFMA.FTZ R17, R6, R5, 0.0083824126049876213074 ;  /* 0x3c09566306117423 */ /* 0x000fe20000010005 */
[----:B------:R-:W-:-:S03]  /*0a50*/  FSEL R4, R4, 127, P4 ;  /* 0x42fe000004047808 */ /* 0x000fc60002000000 */
[----:B------:R-:W-:Y:S01]  /*0a60*/  FFMA.FTZ R17, R6, R17, 0.041667830199003219604 ;  /* 0x3d2aabe306117423 */ /* 0x000fe20000010011 */
[----:B------:R-:W-:Y:S01]  /*0a70*/  FSEL R19, R19, +INF , !P1 ;  /* 0x7f80000013137808 */ /* 0x000fe20004800000 */
[----:B------:R-:W0:Y:S01]  /*0a80*/  MUFU.EX2 R20, R4 ;  /* 0x0000000400147308 */ /* 0x000e220000000800 */
[----:B------:R-:W-:Y:S01]  /*0a90*/  FSETP.NEU.AND P1, PT, R22, RZ, PT ;  /* 0x000000ff1600720b */ /* 0x000fe20003f2d000 */
[----:B------:R-:W-:-:S04]  /*0aa0*/  FFMA.FTZ R17, R6, R17, 0.16666397452354431152 ;  /* 0x3e2aa9f606117423 */ /* 0x000fc80000010011 */
[----:B------:R-:W-:-:S04]  /*0ab0*/  FFMA.FTZ R17, R6, R17, 0.49999994039535522461 ;  /* 0x3efffffe06117423 */ /* 0x000fc80000010011 */
[----:B------:R-:W-:-:S04]  /*0ac0*/  FMUL R17, R6, R17 ;  /* 0x0000001106117220 */ /* 0x000fc80000400000 */
[----:B------:R-:W-:Y:S01]  /*0ad0*/  FFMA.FTZ R27, R6, R17, R6 ;  /* 0x00000011061b7223 */ /* 0x000fe20000010006 */
[----:B------:R-:W-:Y:S01]  /*0ae0*/  FADD R17, R22, R22 ;  /* 0x0000001616117221 */ /* 0x000fe20000000000 */
[----:B------:R-:W-:Y:S01]  /*0af0*/  @P1 FSEL R17, R19, -1, P3 ;  /* 0xbf80000013111808 */ /* 0x000fe20001800000 */
[----:B0-----:R-:W-:-:S04]  /*0b00*/  FADD R19, R20, -1 ;  /* 0xbf80000014137421 */ /* 0x001fc80000000000 */
[----:B------:R-:W-:Y:S01]  /*0b10*/  FFMA.FTZ R6, R20, R27, R19 ;  /* 0x0000001b14067223 */ /* 0x000fe20000010013 */
[----:B------:R-:W-:-:S04]  /*0b20*/  FMUL R20, R14, 1.4426950216293334961 ;  /* 0x3fb8aa3b0e147820 */ /* 0x000fc80000400000 */
[----:B------:R-:W0:Y:S01]  /*0b30*/  FRND R19, R20 ;  /* 0x0000001400137307 */ /* 0x000e220000201000 */
[----:B------:R-:W-:-:S05]  /*0b40*/  FADD.FTZ R27, |R14|, -RZ ;  /* 0x800000ff0e1b7221 */ /* 0x000fca0000010200 */
[----:B------:R-:W-:-:S04]  /*0b50*/  FSETP.GEU.AND P3, PT, R27, 0.40999999642372131348, PT ;  /* 0x3ed1eb851b00780b */ /* 0x000fc80003f6e000 */
[----:B0-----:R-:W-:-:S05]  /*0b60*/  FSEL R19, R19, RZ, P3 ;  /* 0x000000ff13137208 */ /* 0x001fca0001800000 */
[----:B------:R-:W-:-:S04]  /*0b70*/  FFMA.FTZ R28, -R19, 0.693145751953125, R14 ;  /* 0x3f317200131c7823 */ /* 0x000fc8000001010e */
[----:B------:R-:W-:Y:S01]  /*0b80*/  FFMA.FTZ R20, -R19, 1.428606765330187045e-06, R28 ;  /* 0x35bfbe8e13147823 */ /* 0x000fe2000001011c */
[C---:B------:R-:W-:Y:S02]  /*0b90*/  FSETP.NEU.AND P1, PT, R23.reuse, RZ, PT ;  /* 0x000000ff1700720b */ /* 0x040fe40003f2d000 */
[----:B------:R-:W-:Y:S01]  /*0ba0*/  FSEL R18, R18, 127, P2 ;  /* 0x42fe000012127808 */ /* 0x000fe20001000000 */
[----:B------:R-:W-:Y:S01]  /*0bb0*/  FFMA.FTZ R27, R20, R5, 0.0083824126049876213074 ;  /* 0x3c095663141b7423 */ /* 0x000fe20000010005 */
[----:B------:R-:W-:Y:S02]  /*0bc0*/  @!P2 FADD R26, R26, R26 ;  /* 0x0000001a1a1aa221 */ /* 0x000fe40000000000 */
[----:B------:R-:W-:Y:S01]  /*0bd0*/  FSETP.GT.AND P2, PT, R18, 128, PT ;  /* 0x430000001200780b */ /* 0x000fe20003f44000 */
[----:B------:R-:W-:Y:S01]  /*0be0*/  FFMA.FTZ R27, R20, R27, 0.041667830199003219604 ;  /* 0x3d2aabe3141b7423 */ /* 0x000fe2000001001b */
[----:B------:R-:W-:Y:S02]  /*0bf0*/  FSETP.GEU.AND P3, PT, R18, -25, PT ;  /* 0xc1c800001200780b */ /* 0x000fe40003f6e000 */
[----:B------:R-:W-:Y:S01]  /*0c00*/  FSEL R26, R26, +INF , !P2 ;  /* 0x7f8000001a1a7808 */ /* 0x000fe20005000000 */
[----:B------:R-:W-:Y:S01]  /*0c10*/  FFMA.FTZ R27, R20, R27, 0.16666397452354431152 ;  /* 0x3e2aa9f6141b7423 */ /* 0x000fe2000001001b */
[----:B------:R-:W-:-:S02]  /*0c20*/  FADD R18, R23, R23 ;  /* 0x0000001717127221 */ /* 0x000fc40000000000 */
[----:B------:R-:W-:Y:S01]  /*0c30*/  @P1 FSEL R18, R26, -1, P3 ;  /* 0xbf8000001a121808 */ /* 0x000fe20001800000 */
[----:B------:R-:W-:Y:S01]  /*0c40*/  FFMA.FTZ R27, R20, R27, 0.49999994039535522461 ;  /* 0x3efffffe141b7423 */ /* 0x000fe2000001001b */
[----:B------:R-:W-:Y:S01]  /*0c50*/  FSETP.NEU.AND P1, PT, R19, 128, PT ;  /* 0x430000001300780b */ /* 0x000fe20003f2d000 */
[----:B------:R-:W-:Y:S01]  /*0c60*/  @!P0 FADD R3, R3, R3 ;  /* 0x0000000303038221 */ /* 0x000fe20000000000 */
[----:B------:R-:W-:Y:S01]  /*0c70*/  FSETP.GEU.AND P2, PT, R4, -25, PT ;  /* 0xc1c800000400780b */ /* 0x000fe20003f4e000 */
[----:B------:R-:W-:Y:S01]  /*0c80*/  FMUL R27, R20, R27 ;  /* 0x0000001b141b7220 */ /* 0x000fe20000400000 */
[----:B------:R-:W-:Y:S02]  /*0c90*/  FSETP.GT.AND P3, PT, R4, 128, PT ;  /* 0x430000000400780b */ /* 0x000fe40003f64000 */
[----:B------:R-:W-:Y:S01]  /*0ca0*/  FSEL R4, R19, 127, P1 ;  /* 0x42fe000013047808 */ /* 0x000fe20000800000 */
[----:B------:R-:W-:Y:S01]  /*0cb0*/  FFMA.FTZ R26, R20, R27, R20 ;  /* 0x0000001b141a7223 */ /* 0x000fe20000010014 */
[----:B------:R-:W-:-:S02]  /*0cc0*/  FSETP.NEU.AND P0, PT, R12, RZ, PT ;  /* 0x000000ff0c00720b */ /* 0x000fc40003f0d000 */
[----:B------:R-:W-:Y:S02]  /*0cd0*/  FSEL R20, R3, +INF , !P6 ;  /* 0x7f80000003147808 */ /* 0x000fe40007000000 */
[----:B------:R-:W0:Y:S01]  /*0ce0*/  MUFU.EX2 R3, R4 ;  /* 0x0000000400037308 */ /* 0x000e220000000800 */
[----:B------:R-:W-:Y:S01]  /*0cf0*/  FSETP.NEU.AND P6, PT, R13, RZ, PT ;  /* 0x000000ff0d00720b */ /* 0x000fe20003fcd000 */
[----:B------:R-:W-:Y:S01]  /*0d00*/  @!P4 FADD R6, R6, R6 ;  /* 0x000000060606c221 */ /* 0x000fe20000000000 */
[----:B------:R-:W-:-:S04]  /*0d10*/  FADD R19, R12, R12 ;  /* 0x0000000c0c137221 */ /* 0x000fc80000000000 */
[----:B------:R-:W-:Y:S02]  /*0d20*/  FSEL R6, R6, +INF , !P3 ;  /* 0x7f80000006067808 */ /* 0x000fe40005800000 */
[----:B------:R-:W-:Y:S01]  /*0d30*/  @P0 FSEL R19, R20, -1, P5 ;  /* 0xbf80000014130808 */ /* 0x000fe20002800000 */
[----:B------:R-:W-:-:S04]  /*0d40*/  FADD R20, R13, R13 ;  /* 0x0000000d0d147221 */ /* 0x000fc80000000000 */
[----:B------:R-:W-:Y:S01]  /*0d50*/  @P6 FSEL R20, R6, -1, P2 ;  /* 0xbf80000006146808 */ /* 0x000fe20001000000 */
[----:B0-----:R-:W-:-:S04]  /*0d60*/  FADD R6, R3, -1 ;  /* 0xbf80000003067421 */ /* 0x001fc80000000000 */
[----:B------:R-:W-:Y:S01]  /*0d70*/  FFMA.FTZ R26, R3, R26, R6 ;  /* 0x0000001a031a7223 */ /* 0x000fe20000010006 */
[----:B------:R-:W-:-:S06]  /*0d80*/  FMUL R3, R7, 1.4426950216293334961 ;  /* 0x3fb8aa3b07037820 */ /* 0x000fcc0000400000 */
[----:B------:R-:W0:Y:S01]  /*0d90*/  FRND R3, R3 ;  /* 0x0000000300037307 */ /* 0x000e220000201000 */
[----:B------:R-:W-:-:S05]  /*0da0*/  FADD.FTZ R6, |R7|, -RZ ;  /* 0x800000ff07067221 */ /* 0x000fca0000010200 */
[----:B------:R-:W-:Y:S01]  /*0db0*/  FSETP.GEU.AND P2, PT, R6, 0.40999999642372131348, PT ;  /* 0x3ed1eb850600780b */ /* 0x000fe20003f4e000 */
[----:B------:R-:W-:Y:S01]  /*0dc0*/  @!P1 FADD R26, R26, R26 ;  /* 0x0000001a1a1a9221 */ /* 0x000fe20000000000 */
[C---:B------:R-:W-:Y:S02]  /*0dd0*/  FSETP.GT.AND P0, PT, R4.reuse, 128, PT ;  /* 0x430000000400780b */ /* 0x040fe40003f04000 */
[----:B0-----:R-:W-:Y:S02]  /*0de0*/  FSEL R6, R3, RZ, P2 ;  /* 0x000000ff03067208 */ /* 0x001fe40001000000 */
[----:B------:R-:W-:-:S03]  /*0df0*/  FSETP.GEU.AND P1, PT, R4, -25, PT ;  /* 0xc1c800000400780b */ /* 0x000fc60003f2e000 */
[----:B------:R-:W-:Y:S01]  /*0e00*/  FFMA.FTZ R3, -R6, 0.693145751953125, R7 ;  /* 0x3f31720006037823 */ /* 0x000fe20000010107 */
[----:B------:R-:W-:-:S03]  /*0e10*/  FSEL R26, R26, +INF , !P0 ;  /* 0x7f8000001a1a7808 */ /* 0x000fc60004000000 */
[C---:B------:R-:W-:Y:S01]  /*0e20*/  FFMA.FTZ R4, -R6.reuse, 1.428606765330187045e-06, R3 ;  /* 0x35bfbe8e06047823 */ /* 0x040fe20000010103 */
[----:B------:R-:W-:-:S03]  /*0e30*/  FSETP.NEU.AND P0, PT, R6, 128, PT ;  /* 0x430000000600780b */ /* 0x000fc60003f0d000 */
[----:B------:R-:W-:Y:S01]  /*0e40*/  FFMA.FTZ R5, R4, R5, 0.0083824126049876213074 ;  /* 0x3c09566304057423 */ /* 0x000fe20000010005 */
[----:B------:R-:W-:-:S03]  /*0e50*/  FSEL R3, R6, 127, P0 ;  /* 0x42fe000006037808 */ /* 0x000fc60000000000 */
[C---:B------:R-:W-:Y:S02]  /*0e60*/  FFMA.FTZ R29, R4.reuse, R5, 0.041667830199003219604 ;  /* 0x3d2aabe3041d7423 */ /* 0x040fe40000010005 */
[----:B------:R-:W0:Y:S02]  /*0e70*/  MUFU.EX2 R5, R3 ;  /* 0x0000000300057308 */ /* 0x000e240000000800 */
[----:B------:R-:W-:Y:S01]  /*0e80*/  FFMA.FTZ R29, R4, R29, 0.16666397452354431152 ;  /* 0x3e2aa9f6041d7423 */ /* 0x000fe2000001001d */
[----:B------:R-:W-:-:S03]  /*0e90*/  FSETP.NEU.AND P3, PT, R14, RZ, PT ;  /* 0x000000ff0e00720b */ /* 0x000fc60003f6d000 */
[----:B------:R-:W-:-:S04]  /*0ea0*/  FFMA.FTZ R29, R4, R29, 0.49999994039535522461 ;  /* 0x3efffffe041d7423 */ /* 0x000fc8000001001d */
[----:B------:R-:W-:Y:S01]  /*0eb0*/  FMUL R29, R4, R29 ;  /* 0x0000001d041d7220 */ /* 0x000fe20000400000 */
[----:B------:R-:W-:-:S03]  /*0ec0*/  FADD R27, R14, R14 ;  /* 0x0000000e0e1b7221 */ /* 0x000fc60000000000 */
[----:B------:R-:W-:Y:S01]  /*0ed0*/  FFMA.FTZ R4, R4, R29, R4 ;  /* 0x0000001d04047223 */ /* 0x000fe20000010004 */
[----:B0-----:R-:W-:Y:S01]  /*0ee0*/  FADD R6, R5, -1 ;  /* 0xbf80000005067421 */ /* 0x001fe20000000000 */
[----:B------:R-:W-:-:S03]  /*0ef0*/  @P3 FSEL R27, R26, -1, P1 ;  /* 0xbf8000001a1b3808 */ /* 0x000fc60000800000 */
[----:B------:R-:W-:Y:S02]  /*0f00*/  FFMA.FTZ R26, R5, R4, R6 ;  /* 0x00000004051a7223 */ /* 0x000fe40000010006 */
[----:B------:R-:W0:Y:S02]  /*0f10*/  LDC.64 R4, c[0x0][0x230] ;  /* 0x00008c00ff047b82 */ /* 0x000e240000000a00 */
[----:B------:R-:W-:Y:S01]  /*0f20*/  @!P0 FADD R26, R26, R26 ;  /* 0x0000001a1a1a8221 */ /* 0x000fe20000000000 */
[----:B------:R-:W-:Y:S02]  /*0f30*/  FSETP.NEU.AND P0, PT, R7, RZ, PT ;  /* 0x000000ff0700720b */ /* 0x000fe40003f0d000 */
[C---:B------:R-:W-:Y:S02]  /*0f40*/  FSETP.GT.AND P4, PT, R3.reuse, 128, PT ;  /* 0x430000000300780b */ /* 0x040fe40003f84000 */
[----:B------:R-:W-:Y:S02]  /*0f50*/  FSETP.GT.AND P2, PT, R14, RZ, PT ;  /* 0x000000ff0e00720b */ /* 0x000fe40003f44000 */
[----:B------:R-:W-:-:S02]  /*0f60*/  FSETP.GEU.AND P1, PT, R3, -25, PT ;  /* 0xc1c800000300780b */ /* 0x000fc40003f2e000 */
[----:B------:R-:W-:Y:S02]  /*0f70*/  FSEL R6, R14, R27, P2 ;  /* 0x0000001b0e067208 */ /* 0x000fe40001000000 */
[----:B------:R-:W-:Y:S02]  /*0f80*/  FSEL R26, R26, +INF , !P4 ;  /* 0x7f8000001a1a7808 */ /* 0x000fe40006000000 */
[----:B------:R-:W-:Y:S02]  /*0f90*/  FSETP.GT.AND P2, PT, R13, RZ, PT ;  /* 0x000000ff0d00720b */ /* 0x000fe40003f44000 */
[----:B------:R-:W-:Y:S02]  /*0fa0*/  FSETP.GT.AND P3, PT, R12, RZ, PT ;  /* 0x000000ff0c00720b */ /* 0x000fe40003f64000 */
[----:B------:R-:W-:Y:S01]  /*0fb0*/  FSEL R26, R26, -1, P1 ;  /* 0xbf8000001a1a7808 */ /* 0x000fe20000800000 */
[----:B------:R-:W-:Y:S01]  /*0fc0*/  @!P0 FADD R26, R7, R7 ;  /* 0x00000007071a8221 */ /* 0x000fe20000000000 */
[----:B------:R-:W-:Y:S01]  /*0fd0*/  FSETP.GT.AND P4, PT, R23, RZ, PT ;  /* 0x000000ff1700720b */ /* 0x000fe20003f84000 */
[----:B0-----:R-:W-:Y:S01]  /*0fe0*/  IMAD.WIDE R2, R2, 0x4, R4 ;  /* 0x0000000402027825 */ /* 0x001fe200078e0204 */
[----:B------:R-:W-:-:S02]  /*0ff0*/  FSEL R5, R13, R20, P2 ;  /* 0x000000140d057208 */ /* 0x000fc40001000000 */
[----:B------:R-:W-:Y:S02]  /*1000*/  FSEL R4, R12, R19, P3 ;  /* 0x000000130c047208 */ /* 0x000fe40001800000 */
[----:B------:R-:W-:Y:S02]  /*1010*/  FSETP.GT.AND P1, PT, R22, RZ, PT ;  /* 0x000000ff1600720b */ /* 0x000fe40003f24000 */
[----:B------:R-:W-:Y:S02]  /*1020*/  FSETP.GT.AND P2, PT, R21, RZ, PT ;  /* 0x000000ff1500720b */ /* 0x000fe40003f44000 */
[----:B------:R-:W-:Y:S02]  /*1030*/  FSETP.GT.AND P3, PT, R0, RZ, PT ;  /* 0x000000ff0000720b */ /* 0x000fe40003f64000 */
[----:B------:R-:W-:Y:S02]  /*1040*/  FSETP.GT.AND P0, PT, R7, RZ, PT ;  /* 0x000000ff0700720b */ /* 0x000fe40003f04000 */
[----:B------:R-:W-:-:S02]  /*1050*/  FSEL R23, R23, R18, P4 ;  /* 0x0000001217177208 */ /* 0x000fc40002000000 */
[----:B------:R-:W-:Y:S02]  /*1060*/  FSEL R22, R22, R17, P1 ;  /* 0x0000001116167208 */ /* 0x000fe40000800000 */
[----:B------:R-:W-:Y:S02]  /*1070*/  FSEL R21, R21, R16, P2 ;  /* 0x0000001015157208 */ /* 0x000fe40001000000 */
[----:B------:R-:W-:Y:S02]  /*1080*/  FSEL R20, R0, R15, P3 ;  /* 0x0000000f00147208 */ /* 0x000fe40001800000 */
[----:B------:R-:W-:Y:S01]  /*1090*/  FSEL R7, R7, R26, P0 ;  /* 0x0000001a07077208 */ /* 0x000fe20000000000 */
[----:B------:R-:W-:Y:S04]  /*10a0*/  STG.E.128 desc[UR4][R24.64+0x800], R8 ;  /* 0x0008000818007986 */ /* 0x000fe8000c101d04 */
[----:B------:R-:W-:Y:S04]  /*10b0*/  STG.E.128 desc[UR4][R2.64], R20 ;  /* 0x0000001402007986 */ /* 0x000fe8000c101d04 */
[----:B------:R-:W-:Y:S01]  /*10c0*/  STG.E.128 desc[UR4][R2.64+0x800], R4 ;  /* 0x0008000402007986 */ /* 0x000fe2000c101d04 */
[----:B------:R-:W-:Y:S05]  /*10d0*/  EXIT ;  /* 0x000000000000794d */ /* 0x000fea0003800000 */
.L_x_0:
[----:B------:R-:W-:-:S00]  /*10e0*/  BRA `(.L_x_0) ;  /* 0xfffffffc00fc7947 */ /* 0x000fc0000383ffff */
[----:B------:R-:W-:-:S00]  /*10f0*/  NOP ;  /* 0x0000000000007918 */ /* 0x000fc00000000000 */
        /* <DEDUP_REMOVED lines=8> */
.L_x_1:


//--------------------- .nv.global.init           --------------------------
	.section	.nv.global.init,"aw",@progbits
.nv.global.init:
	.type		_$_str,@object
	.size		_$_str,(.L_0 - _$_str)
_$_str:
        /*0000*/ 	.byte	0x5f, 0x5f, 0x43, 0x55, 0x44, 0x41, 0x5f, 0x46, 0x54, 0x5a, 0x00
.L_0:


//--------------------- .nv.constant0.triton_poi_fused_add_convolution_elu_mul_6 --------------------------
	.section	.nv.constant0.triton_poi_fused_add_convolution_elu_mul_6,"a",@progbits
	.sectionflags	@""
	.align	4
.nv.constant0.triton_poi_fused_add_convolution_elu_mul_6:
	.zero		572
